	.headerflags	@"EF_CUDA_TEXMODE_UNIFIED EF_CUDA_64BIT_ADDRESS EF_CUDA_ACCELERATORS EF_CUDA_SM90 EF_CUDA_VIRTUAL_SM(EF_CUDA_SM90)"
	.elftype	@"ET_EXEC"


//--------------------- .nv.info                  --------------------------
	.section	.nv.info,"",@"SHT_CUDA_INFO"
	.align	4


	//----- nvinfo : EIATTR_REGCOUNT
	.align		4
        /*0000*/ 	.byte	0x04, 0x2f
        /*0002*/ 	.short	(.L_1 - .L_0)
	.align		4
.L_0:
        /*0004*/ 	.word	index@(triton_poi_fused_convolution_0)
        /*0008*/ 	.word	0x0000000c


	//----- nvinfo : EIATTR_MIN_STACK_SIZE
	.align		4
.L_1:
        /*000c*/ 	.byte	0x04, 0x12
        /*000e*/ 	.short	(.L_3 - .L_2)
	.align		4
.L_2:
        /*0010*/ 	.word	index@(triton_poi_fused_convolution_0)
        /*0014*/ 	.word	0x00000000


	//----- nvinfo : EIATTR_FRAME_SIZE
	.align		4
.L_3:
        /*0018*/ 	.byte	0x04, 0x11
        /*001a*/ 	.short	(.L_5 - .L_4)
	.align		4
.L_4:
        /*001c*/ 	.word	index@(triton_poi_fused_convolution_0)
        /*0020*/ 	.word	0x00000000


	//----- nvinfo : EIATTR_MIN_STACK_SIZE
	.align		4
.L_5:
        /*0024*/ 	.byte	0x04, 0x12
        /*0026*/ 	.short	(.L_7 - .L_6)
	.align		4
.L_6:
        /*0028*/ 	.word	index@(triton_poi_fused_convolution_0)
        /*002c*/ 	.word	0x00000000
.L_7:


//--------------------- .nv.info.triton_poi_fused_convolution_0 --------------------------
	.section	.nv.info.triton_poi_fused_convolution_0,"",@"SHT_CUDA_INFO"
	.sectionflags	@""
	.align	4


	//----- nvinfo : EIATTR_CUDA_API_VERSION
	.align		4
        /*0000*/ 	.byte	0x04, 0x37
        /*0002*/ 	.short	(.L_9 - .L_8)
.L_8:
        /*0004*/ 	.word	0x0000007c


	//----- nvinfo : EIATTR_KPARAM_INFO
	.align		4
.L_9:
        /*0008*/ 	.byte	0x04, 0x17
        /*000a*/ 	.short	(.L_11 - .L_10)
.L_10:
        /*000c*/ 	.word	0x00000000
        /*0010*/ 	.short	0x0002
        /*0012*/ 	.short	0x0010
        /*0014*/ 	.byte	0x00, 0xf0, 0x11, 0x00


	//----- nvinfo : EIATTR_KPARAM_INFO
	.align		4
.L_11:
        /*0018*/ 	.byte	0x04, 0x17
        /*001a*/ 	.short	(.L_13 - .L_12)
.L_12:
        /*001c*/ 	.word	0x00000000
        /*0020*/ 	.short	0x0001
        /*0022*/ 	.short	0x0008
        /*0024*/ 	.byte	0x00, 0xf4, 0x21, 0x00


	//----- nvinfo : EIATTR_KPARAM_INFO
	.align		4
.L_13:
        /*0028*/ 	.byte	0x04, 0x17
        /*002a*/ 	.short	(.L_15 - .L_14)
.L_14:
        /*002c*/ 	.word	0x00000000
        /*0030*/ 	.short	0x0000
        /*0032*/ 	.short	0x0000
        /*0034*/ 	.byte	0x00, 0xf4, 0x21, 0x00


	//----- nvinfo : EIATTR_SPARSE_MMA_MASK
	.align		4
.L_15:
        /*0038*/ 	.byte	0x03, 0x50
        /*003a*/ 	.short	0x0000


	//----- nvinfo : EIATTR_MAXREG_COUNT
	.align		4
        /*003c*/ 	.byte	0x03, 0x1b
        /*003e*/ 	.short	0x00ff


	//----- nvinfo : EIATTR_EXIT_INSTR_OFFSETS
	.align		4
        /*0040*/ 	.byte	0x04, 0x1c
        /*0042*/ 	.short	(.L_17 - .L_16)


	//   ....[0]....
.L_16:
        /*0044*/ 	.word	0x00000180


	//----- nvinfo : EIATTR_REQNTID
	.align		4
.L_17:
        /*0048*/ 	.byte	0x04, 0x10
        /*004a*/ 	.short	(.L_19 - .L_18)
.L_18:
        /*004c*/ 	.word	0x00000080
        /*0050*/ 	.word	0x00000001
        /*0054*/ 	.word	0x00000001


	//----- nvinfo : EIATTR_CBANK_PARAM_SIZE
	.align		4
.L_19:
        /*0058*/ 	.byte	0x03, 0x19
        /*005a*/ 	.short	0x0014


	//----- nvinfo : EIATTR_PARAM_CBANK
	.align		4
        /*005c*/ 	.byte	0x04, 0x0a
        /*005e*/ 	.short	(.L_21 - .L_20)
	.align		4
.L_20:
        /*0060*/ 	.word	index@(.nv.constant0.triton_poi_fused_convolution_0)
        /*0064*/ 	.short	0x0210
        /*0066*/ 	.short	0x0014


	//----- nvinfo : EIATTR_SW_WAR
	.align		4
.L_21:
        /*0068*/ 	.byte	0x04, 0x36
        /*006a*/ 	.short	(.L_23 - .L_22)
.L_22:
        /*006c*/ 	.word	0x00000008
.L_23:


//--------------------- .nv.callgraph             --------------------------
	.section	.nv.callgraph,"",@"SHT_CUDA_CALLGRAPH"
	.align	4
	.sectionentsize	8
	.align		4
        /*0000*/ 	.word	0x00000000
	.align		4
        /*0004*/ 	.word	0xffffffff
	.align		4
        /*0008*/ 	.word	0x00000000
	.align		4
        /*000c*/ 	.word	0xfffffffe
	.align		4
        /*0010*/ 	.word	0x00000000
	.align		4
        /*0014*/ 	.word	0xfffffffd
	.align		4
        /*0018*/ 	.word	0x00000000
	.align		4
        /*001c*/ 	.word	0xfffffffc


//--------------------- .text.triton_poi_fused_convolution_0 --------------------------
	.section	.text.triton_poi_fused_convolution_0,"ax",@progbits
	.align	128
        .global         triton_poi_fused_convolution_0
        .type           triton_poi_fused_convolution_0,@function
        .size           triton_poi_fused_convolution_0,(.L_x_1 - triton_poi_fused_convolution_0)
        .other          triton_poi_fused_convolution_0,@"STO_CUDA_ENTRY STV_DEFAULT"
triton_poi_fused_convolution_0:
.text.triton_poi_fused_convolution_0:
[----:B------:R-:W-:Y:S01]  /*0000*/  LDC R1, c[0x0][0x28] ;  /* 0x00000a00ff017b82 */ /* 0x000fe20000000800 */
[----:B------:R-:W1:Y:S07]  /*0010*/  S2R R0, SR_TID.X ;  /* 0x0000000000007919 */ /* 0x000e6e0000002100 */
[----:B------:R-:W2:Y:S01]  /*0020*/  LDC.64 R4, c[0x0][0x218] ;  /* 0x00008600ff047b82 */ /* 0x000ea20000000a00 */
[----:B------:R-:W-:Y:S01]  /*0030*/  ULDC.64 UR4, c[0x0][0x208] ;  /* 0x0000820000047ab9 */ /* 0x000fe20000000a00 */
[----:B------:R-:W3:Y:S06]  /*0040*/  S2R R7, SR_CTAID.X ;  /* 0x0000000000077919 */ /* 0x000eec0000002500 */
[----:B------:R-:W4:Y:S01]  /*0050*/  LDC.64 R2, c[0x0][0x210] ;  /* 0x00008400ff027b82 */ /* 0x000f220000000a00 */
[----:B-1----:R-:W-:Y:S01]  /*0060*/  IMAD.SHL.U32 R0, R0, 0x2, RZ ;  /* 0x0000000200007824 */ /* 0x002fe200078e00ff */
[----:B---3--:R-:W-:-:S04]  /*0070*/  SHF.R.S32.HI R6, RZ, 0x17, R7 ;  /* 0x00000017ff067819 */ /* 0x008fc80000011407 */
[----:B------:R-:W-:Y:S02]  /*0080*/  LOP3.LUT R0, R0, 0xfe, RZ, 0xc0, !PT ;  /* 0x000000fe00007812 */ /* 0x000fe400078ec0ff */
[----:B------:R-:W-:-:S03]  /*0090*/  SGXT R6, R6, 0x1 ;  /* 0x000000010606781a */ /* 0x000fc60000000200 */
[----:B------:R-:W-:-:S04]  /*00a0*/  IMAD R7, R7, 0x100, R0 ;  /* 0x0000010007077824 */ /* 0x000fc800078e0200 */
[----:B----4-:R-:W-:Y:S01]  /*00b0*/  IMAD.WIDE R2, R7, 0x4, R2 ;  /* 0x0000000407027825 */ /* 0x010fe200078e0202 */
[----:B------:R-:W-:-:S04]  /*00c0*/  LEA.HI R6, R6, R7, RZ, 0x4 ;  /* 0x0000000706067211 */ /* 0x000fc800078f20ff */
[--C-:B------:R-:W-:Y:S02]  /*00d0*/  SHF.R.S32.HI R0, RZ, 0x4, R6.reuse ;  /* 0x00000004ff007819 */ /* 0x100fe40000011406 */
[----:B------:R-:W-:Y:S02]  /*00e0*/  SHF.R.S32.HI R9, RZ, 0x1f, R6 ;  /* 0x0000001fff097819 */ /* 0x000fe40000011406 */
[----:B------:R-:W3:Y:S02]  /*00f0*/  LDG.E.64 R6, desc[UR4][R2.64] ;  /* 0x0000000402067981 */ /* 0x000ee4000c1e1b00 */
[----:B------:R-:W-:-:S04]  /*0100*/  LEA.HI R9, R9, R0, RZ, 0x6 ;  /* 0x0000000009097211 */ /* 0x000fc800078f30ff */
[----:B------:R-:W-:-:S05]  /*0110*/  LOP3.LUT R9, R9, 0xffffffc0, RZ, 0xc0, !PT ;  /* 0xffffffc009097812 */ /* 0x000fca00078ec0ff */
[----:B------:R-:W-:-:S04]  /*0120*/  IMAD.IADD R9, R0, 0x1, -R9 ;  /* 0x0000000100097824 */ /* 0x000fc800078e0a09 */
[----:B--2---:R-:W-:-:S06]  /*0130*/  IMAD.WIDE R4, R9, 0x4, R4 ;  /* 0x0000000409047825 */ /* 0x004fcc00078e0204 */
[----:B------:R-:W3:Y:S02]  /*0140*/  LDG.E.EL R4, desc[UR4][R4.64] ;  /* 0x0000000404047981 */ /* 0x000ee4000c2e1900 */
[--C-:B---3--:R-:W-:Y:S01]  /*0150*/  FADD R6, R6, R4.reuse ;  /* 0x0000000406067221 */ /* 0x108fe20000000000 */
[----:B------:R-:W-:-:S05]  /*0160*/  FADD R7, R7, R4 ;  /* 0x0000000407077221 */ /* 0x000fca0000000000 */
[----:B------:R-:W-:Y:S01]  /*0170*/  STG.E.64 desc[UR4][R2.64], R6 ;  /* 0x0000000602007986 */ /* 0x000fe2000c101b04 */
[----:B------:R-:W-:Y:S05]  /*0180*/  EXIT ;  /* 0x000000000000794d */ /* 0x000fea0003800000 */
.L_x_0:
[----:B------:R-:W-:-:S00]  /*0190*/  BRA `(.L_x_0) ;  /* 0xfffffffc00fc7947 */ /* 0x000fc0000383ffff */
[----:B------:R-:W-:-:S00]  /*01a0*/  NOP ;  /* 0x0000000000007918 */ /* 0x000fc00000000000 */
        /* <DEDUP_REMOVED lines=13> */
.L_x_1:


//--------------------- .nv.constant0.triton_poi_fused_convolution_0 --------------------------
	.section	.nv.constant0.triton_poi_fused_convolution_0,"a",@progbits
	.sectionflags	@""
	.align	4
.nv.constant0.triton_poi_fused_convolution_0:
	.zero		548
